	.headerflags	@"EF_CUDA_TEXMODE_UNIFIED EF_CUDA_64BIT_ADDRESS EF_CUDA_ACCELERATORS EF_CUDA_SM90 EF_CUDA_VIRTUAL_SM(EF_CUDA_SM90)"
	.elftype	@"ET_EXEC"


//--------------------- .nv.info                  --------------------------
	.section	.nv.info,"",@"SHT_CUDA_INFO"
	.align	4


	//----- nvinfo : EIATTR_REGCOUNT
	.align		4
        /*0000*/ 	.byte	0x04, 0x2f
        /*0002*/ 	.short	(.L_1 - .L_0)
	.align		4
.L_0:
        /*0004*/ 	.word	index@(triton_poi_fused_convolution_63)
        /*0008*/ 	.word	0x0000000c


	//----- nvinfo : EIATTR_MIN_STACK_SIZE
	.align		4
.L_1:
        /*000c*/ 	.byte	0x04, 0x12
        /*000e*/ 	.short	(.L_3 - .L_2)
	.align		4
.L_2:
        /*0010*/ 	.word	index@(triton_poi_fused_convolution_63)
        /*0014*/ 	.word	0x00000000


	//----- nvinfo : EIATTR_FRAME_SIZE
	.align		4
.L_3:
        /*0018*/ 	.byte	0x04, 0x11
        /*001a*/ 	.short	(.L_5 - .L_4)
	.align		4
.L_4:
        /*001c*/ 	.word	index@(triton_poi_fused_convolution_63)
        /*0020*/ 	.word	0x00000000


	//----- nvinfo : EIATTR_MIN_STACK_SIZE
	.align		4
.L_5:
        /*0024*/ 	.byte	0x04, 0x12
        /*0026*/ 	.short	(.L_7 - .L_6)
	.align		4
.L_6:
        /*0028*/ 	.word	index@(triton_poi_fused_convolution_63)
        /*002c*/ 	.word	0x00000000
.L_7:


//--------------------- .nv.info.triton_poi_fused_convolution_63 --------------------------
	.section	.nv.info.triton_poi_fused_convolution_63,"",@"SHT_CUDA_INFO"
	.sectionflags	@""
	.align	4


	//----- nvinfo : EIATTR_CUDA_API_VERSION
	.align		4
        /*0000*/ 	.byte	0x04, 0x37
        /*0002*/ 	.short	(.L_9 - .L_8)
.L_8:
        /*0004*/ 	.word	0x0000007c


	//----- nvinfo : EIATTR_KPARAM_INFO
	.align		4
.L_9:
        /*0008*/ 	.byte	0x04, 0x17
        /*000a*/ 	.short	(.L_11 - .L_10)
.L_10:
        /*000c*/ 	.word	0x00000000
        /*0010*/ 	.short	0x0002
        /*0012*/ 	.short	0x0010
        /*0014*/ 	.byte	0x00, 0xf0, 0x11, 0x00


	//----- nvinfo : EIATTR_KPARAM_INFO
	.align		4
.L_11:
        /*0018*/ 	.byte	0x04, 0x17
        /*001a*/ 	.short	(.L_13 - .L_12)
.L_12:
        /*001c*/ 	.word	0x00000000
        /*0020*/ 	.short	0x0001
        /*0022*/ 	.short	0x0008
        /*0024*/ 	.byte	0x00, 0xf4, 0x21, 0x00


	//----- nvinfo : EIATTR_KPARAM_INFO
	.align		4
.L_13:
        /*0028*/ 	.byte	0x04, 0x17
        /*002a*/ 	.short	(.L_15 - .L_14)
.L_14:
        /*002c*/ 	.word	0x00000000
        /*0030*/ 	.short	0x0000
        /*0032*/ 	.short	0x0000
        /*0034*/ 	.byte	0x00, 0xf4, 0x21, 0x00


	//----- nvinfo : EIATTR_SPARSE_MMA_MASK
	.align		4
.L_15:
        /*0038*/ 	.byte	0x03, 0x50
        /*003a*/ 	.short	0x0000


	//----- nvinfo : EIATTR_MAXREG_COUNT
	.align		4
        /*003c*/ 	.byte	0x03, 0x1b
        /*003e*/ 	.short	0x00ff


	//----- nvinfo : EIATTR_EXIT_INSTR_OFFSETS
	.align		4
        /*0040*/ 	.byte	0x04, 0x1c
        /*0042*/ 	.short	(.L_17 - .L_16)


	//   ....[0]....
.L_16:
        /*0044*/ 	.word	0x00000160


	//   ....[1]....
        /*0048*/ 	.word	0x00000180


	//----- nvinfo : EIATTR_REQNTID
	.align		4
.L_17:
        /*004c*/ 	.byte	0x04, 0x10
        /*004e*/ 	.short	(.L_19 - .L_18)
.L_18:
        /*0050*/ 	.word	0x00000080
        /*0054*/ 	.word	0x00000001
        /*0058*/ 	.word	0x00000001


	//----- nvinfo : EIATTR_CBANK_PARAM_SIZE
	.align		4
.L_19:
        /*005c*/ 	.byte	0x03, 0x19
        /*005e*/ 	.short	0x0014


	//----- nvinfo : EIATTR_PARAM_CBANK
	.align		4
        /*0060*/ 	.byte	0x04, 0x0a
        /*0062*/ 	.short	(.L_21 - .L_20)
	.align		4
.L_20:
        /*0064*/ 	.word	index@(.nv.constant0.triton_poi_fused_convolution_63)
        /*0068*/ 	.short	0x0210
        /*006a*/ 	.short	0x0014


	//----- nvinfo : EIATTR_SW_WAR
	.align		4
.L_21:
        /*006c*/ 	.byte	0x04, 0x36
        /*006e*/ 	.short	(.L_23 - .L_22)
.L_22:
        /*0070*/ 	.word	0x00000008
.L_23:


//--------------------- .nv.callgraph             --------------------------
	.section	.nv.callgraph,"",@"SHT_CUDA_CALLGRAPH"
	.align	4
	.sectionentsize	8
	.align		4
        /*0000*/ 	.word	0x00000000
	.align		4
        /*0004*/ 	.word	0xffffffff
	.align		4
        /*0008*/ 	.word	0x00000000
	.align		4
        /*000c*/ 	.word	0xfffffffe
	.align		4
        /*0010*/ 	.word	0x00000000
	.align		4
        /*0014*/ 	.word	0xfffffffd
	.align		4
        /*0018*/ 	.word	0x00000000
	.align		4
        /*001c*/ 	.word	0xfffffffc


//--------------------- .text.triton_poi_fused_convolution_63 --------------------------
	.section	.text.triton_poi_fused_convolution_63,"ax",@progbits
	.align	128
        .global         triton_poi_fused_convolution_63
        .type           triton_poi_fused_convolution_63,@function
        .size           triton_poi_fused_convolution_63,(.L_x_1 - triton_poi_fused_convolution_63)
        .other          triton_poi_fused_convolution_63,@"STO_CUDA_ENTRY STV_DEFAULT"
triton_poi_fused_convolution_63:
.text.triton_poi_fused_convolution_63:
[----:B------:R-:W0:Y:S02]  /*0000*/  LDC R1, c[0x0][0x28] ;  /* 0x00000a00ff017b82 */ /* 0x000e240000000800 */
[----:B------:R-:W1:Y:S01]  /*0010*/  S2R R0, SR_TID.X ;  /* 0x0000000000007919 */ /* 0x000e620000002100 */
[----:B------:R-:W2:Y:S01]  /*0020*/  LDC.64 R2, c[0x0][0x210] ;  /* 0x00008400ff027b82 */ /* 0x000ea20000000a00 */
[----:B------:R-:W-:Y:S01]  /*0030*/  ULDC.64 UR4, c[0x0][0x208] ;  /* 0x0000820000047ab9 */ /* 0x000fe20000000a00 */
[----:B------:R-:W3:Y:S06]  /*0040*/  S2R R7, SR_CTAID.X ;  /* 0x0000000000077919 */ /* 0x000eec0000002500 */
[----:B------:R-:W4:Y:S01]  /*0050*/  LDC.64 R4, c[0x0][0x218] ;  /* 0x00008600ff047b82 */ /* 0x000f220000000a00 */
[----:B-1----:R-:W-:-:S04]  /*0060*/  SHF.L.U32 R0, R0, 0x1, RZ ;  /* 0x0000000100007819 */ /* 0x002fc800000006ff */
[----:B------:R-:W-:-:S04]  /*0070*/  LOP3.LUT R0, R0, 0xfe, RZ, 0xc0, !PT ;  /* 0x000000fe00007812 */ /* 0x000fc800078ec0ff */
[----:B---3--:R-:W-:-:S04]  /*0080*/  LEA R7, R7, R0, 0x8 ;  /* 0x0000000007077211 */ /* 0x008fc800078e40ff */
[C---:B------:R-:W-:Y:S01]  /*0090*/  ISETP.GE.AND P0, PT, R7.reuse, 0x9f0, PT ;  /* 0x000009f00700780c */ /* 0x040fe20003f06270 */
[----:B------:R-:W-:-:S04]  /*00a0*/  IMAD.HI R0, R7, 0x19c2d14f, RZ ;  /* 0x19c2d14f07007827 */ /* 0x000fc800078e02ff */
[----:B--2---:R-:W-:Y:S01]  /*00b0*/  IMAD.WIDE R2, R7, 0x4, R2 ;  /* 0x0000000407027825 */ /* 0x004fe200078e0202 */
[----:B------:R-:W-:-:S04]  /*00c0*/  SHF.R.U32.HI R9, RZ, 0x1f, R0 ;  /* 0x0000001fff097819 */ /* 0x000fc80000011600 */
[----:B------:R-:W-:-:S05]  /*00d0*/  LEA.HI.SX32 R0, R0, R9, 0x1a ;  /* 0x0000000900007211 */ /* 0x000fca00078fd2ff */
[----:B------:R-:W-:Y:S01]  /*00e0*/  IMAD R9, R0, -0x27c, R7 ;  /* 0xfffffd8400097824 */ /* 0x000fe200078e0207 */
[----:B------:R-:W-:-:S03]  /*00f0*/  CS2R R6, SRZ ;  /* 0x0000000000067805 */ /* 0x000fc6000001ff00 */
[----:B----4-:R-:W-:Y:S01]  /*0100*/  IMAD.WIDE R4, R9, 0x4, R4 ;  /* 0x0000000409047825 */ /* 0x010fe200078e0204 */
[----:B------:R-:W-:Y:S02]  /*0110*/  CS2R R8, SRZ ;  /* 0x0000000000087805 */ /* 0x000fe4000001ff00 */
[----:B------:R-:W2:Y:S04]  /*0120*/  @!P0 LDG.E.64 R6, desc[UR4][R2.64] ;  /* 0x0000000402068981 */ /* 0x000ea8000c1e1b00 */
[----:B------:R-:W2:Y:S02]  /*0130*/  @!P0 LDG.E.EL.64 R8, desc[UR4][R4.64] ;  /* 0x0000000404088981 */ /* 0x000ea4000c2e1b00 */
[----:B--2---:R-:W-:Y:S01]  /*0140*/  FADD R6, R8, R6 ;  /* 0x0000000608067221 */ /* 0x004fe20000000000 */
[----:B------:R-:W-:Y:S01]  /*0150*/  FADD R7, R9, R7 ;  /* 0x0000000709077221 */ /* 0x000fe20000000000 */
[----:B------:R-:W-:Y:S06]  /*0160*/  @P0 EXIT ;  /* 0x000000000000094d */ /* 0x000fec0003800000 */
[----:B------:R-:W-:Y:S01]  /*0170*/  STG.E.64 desc[UR4][R2.64], R6 ;  /* 0x0000000602007986 */ /* 0x000fe2000c101b04 */
[----:B------:R-:W-:Y:S05]  /*0180*/  EXIT ;  /* 0x000000000000794d */ /* 0x000fea0003800000 */
.L_x_0:
[----:B------:R-:W-:-:S00]  /*0190*/  BRA `(.L_x_0) ;  /* 0xfffffffc00fc7947 */ /* 0x000fc0000383ffff */
[----:B------:R-:W-:-:S00]  /*01a0*/  NOP ;  /* 0x0000000000007918 */ /* 0x000fc00000000000 */
        /* <DEDUP_REMOVED lines=13> */
.L_x_1:


//--------------------- .nv.constant0.triton_poi_fused_convolution_63 --------------------------
	.section	.nv.constant0.triton_poi_fused_convolution_63,"a",@progbits
	.sectionflags	@""
	.align	4
.nv.constant0.triton_poi_fused_convolution_63:
	.zero		548
